//
// Generated by NVIDIA NVVM Compiler
//
// Compiler Build ID: CL-36424714
// Cuda compilation tools, release 13.0, V13.0.88
// Based on NVVM 20.0.0
//

.version 9.0
.target sm_100
.address_size 64

	// .globl	_Z12transpose_v1PfPKf

.visible .entry _Z12transpose_v1PfPKf(
	.param .u64 .ptr .align 1 _Z12transpose_v1PfPKf_param_0,
	.param .u64 .ptr .align 1 _Z12transpose_v1PfPKf_param_1
)
{
	.reg .pred 	%p<13>;
	.reg .b32 	%r<23>;
	.reg .b32 	%f<5>;
	.reg .b64 	%rd<20>;

	ld.param.u64 	%rd4, [_Z12transpose_v1PfPKf_param_0];
	ld.param.u64 	%rd5, [_Z12transpose_v1PfPKf_param_1];
	cvta.to.global.u64 	%rd1, %rd4;
	cvta.to.global.u64 	%rd2, %rd5;
	mov.u32 	%r5, %ctaid.x;
	shl.b32 	%r6, %r5, 5;
	mov.u32 	%r7, %tid.x;
	add.s32 	%r1, %r6, %r7;
	mov.u32 	%r8, %ntid.x;
	mov.u32 	%r9, %ctaid.y;
	mul.lo.s32 	%r10, %r9, %r8;
	shl.b32 	%r11, %r10, 5;
	mov.u32 	%r12, %tid.y;
	add.s32 	%r13, %r11, %r12;
	mov.u32 	%r14, %nctaid.x;
	shl.b32 	%r3, %r14, 5;
	setp.gt.s32 	%p1, %r1, 8191;
	mul.lo.s32 	%r4, %r1, %r3;
	setp.gt.u32 	%p2, %r13, 8191;
	or.pred  	%p3, %p1, %p2;
	@%p3 bra 	$L__BB0_2;
	mad.lo.s32 	%r15, %r13, %r3, %r1;
	mul.wide.s32 	%rd6, %r15, 4;
	add.s64 	%rd7, %rd2, %rd6;
	ld.global.f32 	%f1, [%rd7];
	add.s32 	%r16, %r13, %r4;
	mul.wide.s32 	%rd8, %r16, 4;
	add.s64 	%rd9, %rd1, %rd8;
	st.global.f32 	[%rd9], %f1;
$L__BB0_2:
	setp.gt.s32 	%p4, %r1, 8191;
	setp.gt.u32 	%p5, %r13, 8183;
	cvt.s64.s32 	%rd10, %r4;
	cvt.u64.u32 	%rd11, %r13;
	add.s64 	%rd12, %rd11, %rd10;
	shl.b64 	%rd13, %rd12, 2;
	add.s64 	%rd3, %rd1, %rd13;
	or.pred  	%p6, %p4, %p5;
	@%p6 bra 	$L__BB0_4;
	add.s32 	%r17, %r13, 8;
	mad.lo.s32 	%r18, %r17, %r3, %r1;
	mul.wide.s32 	%rd14, %r18, 4;
	add.s64 	%rd15, %rd2, %rd14;
	ld.global.f32 	%f2, [%rd15];
	st.global.f32 	[%rd3+32], %f2;
$L__BB0_4:
	setp.gt.s32 	%p7, %r1, 8191;
	setp.gt.u32 	%p8, %r13, 8175;
	or.pred  	%p9, %p7, %p8;
	@%p9 bra 	$L__BB0_6;
	add.s32 	%r19, %r13, 16;
	mad.lo.s32 	%r20, %r19, %r3, %r1;
	mul.wide.s32 	%rd16, %r20, 4;
	add.s64 	%rd17, %rd2, %rd16;
	ld.global.f32 	%f3, [%rd17];
	st.global.f32 	[%rd3+64], %f3;
$L__BB0_6:
	setp.gt.s32 	%p10, %r1, 8191;
	setp.gt.u32 	%p11, %r13, 8167;
	or.pred  	%p12, %p10, %p11;
	@%p12 bra 	$L__BB0_8;
	add.s32 	%r21, %r13, 24;
	mad.lo.s32 	%r22, %r21, %r3, %r1;
	mul.wide.s32 	%rd18, %r22, 4;
	add.s64 	%rd19, %rd2, %rd18;
	ld.global.f32 	%f4, [%rd19];
	st.global.f32 	[%rd3+96], %f4;
$L__BB0_8:
	ret;

}


// ===== COMPILED SASS (sm_100) =====

	.target	sm_100

	.elftype	@"ET_EXEC"


//--------------------- .note.nv.tkinfo           --------------------------
	.section	.note.nv.tkinfo,"",@"SHT_NOTE"
	.sectionflags	@"SHF_NOTE_NV_TKINFO"
	.tkinfo
        /*0018*/ 	.word	0x00000002
        /*0030*/ 	.string	""
        /*0030*/ 	.string	"ptxas"
        /*0030*/ 	.string	"Cuda compilation tools, release 13.0, V13.0.88"
        /*0030*/ 	.string	"Build cuda_13.0.r13.0/compiler.36424714_0"
        /*0030*/ 	.string	"-arch sm_100 -m 64 "



//--------------------- .note.nv.cuinfo           --------------------------
	.section	.note.nv.cuinfo,"",@"SHT_NOTE"
	.sectionflags	@"SHF_NOTE_NV_CUINFO"
        /*0018*/ 	.short	0x0002
        /*001a*/ 	.short	0x0064
        /*001c*/ 	.short	0x0082
	.zero		2


//--------------------- .nv.info                  --------------------------
	.section	.nv.info,"",@"SHT_CUDA_INFO"
	.align	4


	//----- nvinfo : EIATTR_REGCOUNT
	.align		4
        /*0000*/ 	.byte	0x04, 0x2f
        /*0002*/ 	.short	(.L_1 - .L_0)
	.align		4
.L_0:
        /*0004*/ 	.word	index@(_Z12transpose_v1PfPKf)
        /*0008*/ 	.word	0x00000014


	//----- nvinfo : EIATTR_FRAME_SIZE
	.align		4
.L_1:
        /*000c*/ 	.byte	0x04, 0x11
        /*000e*/ 	.short	(.L_3 - .L_2)
	.align		4
.L_2:
        /*0010*/ 	.word	index@(_Z12transpose_v1PfPKf)
        /*0014*/ 	.word	0x00000000


	//----- nvinfo : EIATTR_MIN_STACK_SIZE
	.align		4
.L_3:
        /*0018*/ 	.byte	0x04, 0x12
        /*001a*/ 	.short	(.L_5 - .L_4)
	.align		4
.L_4:
        /*001c*/ 	.word	index@(_Z12transpose_v1PfPKf)
        /*0020*/ 	.word	0x00000000
.L_5:


//--------------------- .nv.compat                --------------------------
	.section	.nv.compat,"",@"SHT_CUDA_COMPAT_INFO"
	.align	4
        /*0000*/ 	.byte	0x02, 0x09, 0x00, 0x00, 0x02, 0x02, 0x01, 0x00, 0x02, 0x05, 0x05, 0x00, 0x03, 0x07, 0x01, 0x01
        /*0010*/ 	.byte	0x02, 0x03, 0x00, 0x00, 0x02, 0x06, 0x01, 0x00, 0x04, 0x0b, 0x08, 0x00, 0x09, 0x00, 0x00, 0x00
        /*0020*/ 	.byte	0x00, 0x00, 0x00, 0x00


//--------------------- .nv.info._Z12transpose_v1PfPKf --------------------------
	.section	.nv.info._Z12transpose_v1PfPKf,"",@"SHT_CUDA_INFO"
	.sectionflags	@""
	.align	4


	//----- nvinfo : EIATTR_CUDA_API_VERSION
	.align		4
        /*0000*/ 	.byte	0x04, 0x37
        /*0002*/ 	.short	(.L_7 - .L_6)
.L_6:
        /*0004*/ 	.word	0x00000082


	//----- nvinfo : EIATTR_KPARAM_INFO
	.align		4
.L_7:
        /*0008*/ 	.byte	0x04, 0x17
        /*000a*/ 	.short	(.L_9 - .L_8)
.L_8:
        /*000c*/ 	.word	0x00000000
        /*0010*/ 	.short	0x0001
        /*0012*/ 	.short	0x0008
        /*0014*/ 	.byte	0x00, 0xf5, 0x21, 0x00


	//----- nvinfo : EIATTR_KPARAM_INFO
	.align		4
.L_9:
        /*0018*/ 	.byte	0x04, 0x17
        /*001a*/ 	.short	(.L_11 - .L_10)
.L_10:
        /*001c*/ 	.word	0x00000000
        /*0020*/ 	.short	0x0000
        /*0022*/ 	.short	0x0000
        /*0024*/ 	.byte	0x00, 0xf5, 0x21, 0x00


	//----- nvinfo : EIATTR_SPARSE_MMA_MASK
	.align		4
.L_11:
        /*0028*/ 	.byte	0x03, 0x50
        /*002a*/ 	.short	0x0000


	//----- nvinfo : EIATTR_MAXREG_COUNT
	.align		4
        /*002c*/ 	.byte	0x03, 0x1b
        /*002e*/ 	.short	0x00ff


	//----- nvinfo : EIATTR_MERCURY_ISA_VERSION
	.align		4
        /*0030*/ 	.byte	0x03, 0x5f
        /*0032*/ 	.short	0x0101


	//----- nvinfo : EIATTR_VRC_CTA_INIT_COUNT
	.align		4
        /*0034*/ 	.byte	0x02, 0x4a
	.zero		1
	.zero		1


	//----- nvinfo : EIATTR_EXIT_INSTR_OFFSETS
	.align		4
        /*0038*/ 	.byte	0x04, 0x1c
        /*003a*/ 	.short	(.L_13 - .L_12)


	//   ....[0]....
.L_12:
        /*003c*/ 	.word	0x00000310


	//   ....[1]....
        /*0040*/ 	.word	0x00000380


	//----- nvinfo : EIATTR_CRS_STACK_SIZE
	.align		4
.L_13:
        /*0044*/ 	.byte	0x04, 0x1e
        /*0046*/ 	.short	(.L_15 - .L_14)
.L_14:
        /*0048*/ 	.word	0x00000000


	//----- nvinfo : EIATTR_CBANK_PARAM_SIZE
	.align		4
.L_15:
        /*004c*/ 	.byte	0x03, 0x19
        /*004e*/ 	.short	0x0010


	//----- nvinfo : EIATTR_PARAM_CBANK
	.align		4
        /*0050*/ 	.byte	0x04, 0x0a
        /*0052*/ 	.short	(.L_17 - .L_16)
	.align		4
.L_16:
        /*0054*/ 	.word	index@(.nv.constant0._Z12transpose_v1PfPKf)
        /*0058*/ 	.short	0x0380
        /*005a*/ 	.short	0x0010


	//----- nvinfo : EIATTR_SW_WAR
	.align		4
.L_17:
        /*005c*/ 	.byte	0x04, 0x36
        /*005e*/ 	.short	(.L_19 - .L_18)
.L_18:
        /*0060*/ 	.word	0x00000008
.L_19:


//--------------------- .nv.callgraph             --------------------------
	.section	.nv.callgraph,"",@"SHT_CUDA_CALLGRAPH"
	.align	4
	.sectionentsize	8
	.align		4
        /*0000*/ 	.word	0x00000000
	.align		4
        /*0004*/ 	.word	0xffffffff
	.align		4
        /*0008*/ 	.word	0x00000000
	.align		4
        /*000c*/ 	.word	0xfffffffe
	.align		4
        /*0010*/ 	.word	0x00000000
	.align		4
        /*0014*/ 	.word	0xfffffffd
	.align		4
        /*0018*/ 	.word	0x00000000
	.align		4
        /*001c*/ 	.word	0xfffffffc


//--------------------- .text._Z12transpose_v1PfPKf --------------------------
	.section	.text._Z12transpose_v1PfPKf,"ax",@progbits
	.align	128
        .global         _Z12transpose_v1PfPKf
        .type           _Z12transpose_v1PfPKf,@function
        .size           _Z12transpose_v1PfPKf,(.L_x_3 - _Z12transpose_v1PfPKf)
        .other          _Z12transpose_v1PfPKf,@"STO_CUDA_ENTRY STV_DEFAULT"
_Z12transpose_v1PfPKf:
.text._Z12transpose_v1PfPKf:
[----:B------:R-:W-:Y:S01]  /*0000*/  LDC R1, c[0x0][0x37c] ;  /* 0x0000df00ff017b82 */ /* 0x000fe20000000800 */
[----:B------:R-:W0:Y:S01]  /*0010*/  S2R R0, SR_CTAID.Y ;  /* 0x0000000000007919 */ /* 0x000e220000002600 */
[----:B------:R-:W0:Y:S01]  /*0020*/  LDCU UR4, c[0x0][0x360] ;  /* 0x00006c00ff0477ac */ /* 0x000e220008000800 */
[----:B------:R-:W1:Y:S01]  /*0030*/  S2R R5, SR_TID.Y ;  /* 0x0000000000057919 */ /* 0x000e620000002200 */
[----:B------:R-:W2:Y:S01]  /*0040*/  LDCU.64 UR6, c[0x0][0x358] ;  /* 0x00006b00ff0677ac */ /* 0x000ea20008000a00 */
[----:B------:R-:W3:Y:S01]  /*0050*/  S2R R3, SR_CTAID.X ;  /* 0x0000000000037919 */ /* 0x000ee20000002500 */
[----:B------:R-:W4:Y:S01]  /*0060*/  LDCU.64 UR8, c[0x0][0x380] ;  /* 0x00007000ff0877ac */ /* 0x000f220008000a00 */
[----:B------:R-:W3:Y:S01]  /*0070*/  S2R R2, SR_TID.X ;  /* 0x0000000000027919 */ /* 0x000ee20000002100 */
[----:B0-----:R-:W-:Y:S01]  /*0080*/  IMAD R0, R0, UR4, RZ ;  /* 0x0000000400007c24 */ /* 0x001fe2000f8e02ff */
[----:B------:R-:W0:Y:S03]  /*0090*/  LDCU UR4, c[0x0][0x370] ;  /* 0x00006e00ff0477ac */ /* 0x000e260008000800 */
[----:B-1----:R-:W-:-:S02]  /*00a0*/  IMAD R0, R0, 0x20, R5 ;  /* 0x0000002000007824 */ /* 0x002fc400078e0205 */
[----:B------:R-:W1:Y:S03]  /*00b0*/  LDC.64 R4, c[0x0][0x388] ;  /* 0x0000e200ff047b82 */ /* 0x000e660000000a00 */
[----:B------:R-:W-:Y:S01]  /*00c0*/  ISETP.GT.U32.AND P0, PT, R0, 0x1fff, PT ;  /* 0x00001fff0000780c */ /* 0x000fe20003f04070 */
[----:B---3--:R-:W-:-:S05]  /*00d0*/  IMAD R3, R3, 0x20, R2 ;  /* 0x0000002003037824 */ /* 0x008fca00078e0202 */
[----:B------:R-:W-:Y:S01]  /*00e0*/  ISETP.GT.OR P1, PT, R3, 0x1fff, P0 ;  /* 0x00001fff0300780c */ /* 0x000fe20000724670 */
[----:B0-----:R-:W-:-:S12]  /*00f0*/  USHF.L.U32 UR4, UR4, 0x5, URZ ;  /* 0x0000000504047899 */ /* 0x001fd800080006ff */
[----:B------:R-:W-:-:S04]  /*0100*/  @!P1 IMAD R7, R0, UR4, R3 ;  /* 0x0000000400079c24 */ /* 0x000fc8000f8e0203 */
[----:B-1----:R-:W-:Y:S01]  /*0110*/  @!P1 IMAD.WIDE R4, R7, 0x4, R4 ;  /* 0x0000000407049825 */ /* 0x002fe200078e0204 */
[----:B------:R-:W-:Y:S01]  /*0120*/  ISETP.GT.U32.AND P0, PT, R0, 0x1ff7, PT ;  /* 0x00001ff70000780c */ /* 0x000fe20003f04070 */
[----:B------:R-:W0:Y:S03]  /*0130*/  LDC.64 R6, c[0x0][0x380] ;  /* 0x0000e000ff067b82 */ /* 0x000e260000000a00 */
[----:B--2---:R-:W2:Y:S01]  /*0140*/  @!P1 LDG.E R13, desc[UR6][R4.64] ;  /* 0x00000006040d9981 */ /* 0x004ea2000c1e1900 */
[C---:B------:R-:W-:Y:S01]  /*0150*/  ISETP.GT.OR P0, PT, R3.reuse, 0x1fff, P0 ;  /* 0x00001fff0300780c */ /* 0x040fe20000704670 */
[----:B------:R-:W-:-:S04]  /*0160*/  IMAD R11, R3, UR4, RZ ;  /* 0x00000004030b7c24 */ /* 0x000fc8000f8e02ff */
[----:B------:R-:W-:-:S08]  /*0170*/  @!P1 IMAD.IADD R15, R0, 0x1, R11 ;  /* 0x00000001000f9824 */ /* 0x000fd000078e020b */
[----:B------:R-:W1:Y:S01]  /*0180*/  @!P0 LDC.64 R8, c[0x0][0x388] ;  /* 0x0000e200ff088b82 */ /* 0x000e620000000a00 */
[----:B------:R-:W-:-:S05]  /*0190*/  @!P0 IADD3 R2, PT, PT, R0, 0x8, RZ ;  /* 0x0000000800028810 */ /* 0x000fca0007ffe0ff */
[----:B------:R-:W-:Y:S02]  /*01a0*/  @!P0 IMAD R17, R2, UR4, R3 ;  /* 0x0000000402118c24 */ /* 0x000fe4000f8e0203 */
[----:B0-----:R-:W-:-:S04]  /*01b0*/  @!P1 IMAD.WIDE R6, R15, 0x4, R6 ;  /* 0x000000040f069825 */ /* 0x001fc800078e0206 */
[----:B-1----:R-:W-:Y:S01]  /*01c0*/  @!P0 IMAD.WIDE R8, R17, 0x4, R8 ;  /* 0x0000000411088825 */ /* 0x002fe200078e0208 */
[----:B--2---:R0:W-:Y:S05]  /*01d0*/  @!P1 STG.E desc[UR6][R6.64], R13 ;  /* 0x0000000d06009986 */ /* 0x0041ea000c101906 */
[----:B------:R-:W2:Y:S01]  /*01e0*/  @!P0 LDG.E R9, desc[UR6][R8.64] ;  /* 0x0000000608098981 */ /* 0x000ea2000c1e1900 */
[C---:B------:R-:W-:Y:S01]  /*01f0*/  IADD3 R2, P3, PT, R0.reuse, R11, RZ ;  /* 0x0000000b00027210 */ /* 0x040fe20007f7e0ff */
[----:B------:R-:W-:Y:S01]  /*0200*/  BSSY.RECONVERGENT B0, `(.L_x_0) ;  /* 0x0000010000007945 */ /* 0x000fe20003800200 */
[----:B------:R-:W-:Y:S02]  /*0210*/  ISETP.GT.U32.AND P2, PT, R0, 0x1fef, PT ;  /* 0x00001fef0000780c */ /* 0x000fe40003f44070 */
[----:B------:R-:W-:-:S02]  /*0220*/  LEA.HI.X.SX32 R11, R11, RZ, 0x1, P3 ;  /* 0x000000ff0b0b7211 */ /* 0x000fc400018f0eff */
[C---:B----4-:R-:W-:Y:S02]  /*0230*/  LEA R4, P3, R2.reuse, UR8, 0x2 ;  /* 0x0000000802047c11 */ /* 0x050fe4000f8610ff */
[----:B------:R-:W-:Y:S02]  /*0240*/  ISETP.GT.OR P2, PT, R3, 0x1fff, P2 ;  /* 0x00001fff0300780c */ /* 0x000fe40001744670 */
[----:B------:R-:W-:Y:S02]  /*0250*/  LEA.HI.X R5, R2, UR9, R11, 0x2, P3 ;  /* 0x0000000902057c11 */ /* 0x000fe400098f140b */
[----:B------:R-:W-:-:S04]  /*0260*/  ISETP.GT.U32.AND P1, PT, R0, 0x1fe7, PT ;  /* 0x00001fe70000780c */ /* 0x000fc80003f24070 */
[----:B------:R-:W-:Y:S01]  /*0270*/  ISETP.GT.OR P1, PT, R3, 0x1fff, P1 ;  /* 0x00001fff0300780c */ /* 0x000fe20000f24670 */
[----:B--2---:R0:W-:Y:S04]  /*0280*/  @!P0 STG.E desc[UR6][R4.64+0x20], R9 ;  /* 0x0000200904008986 */ /* 0x0041e8000c101906 */
[----:B------:R-:W-:Y:S08]  /*0290*/  @P2 BRA `(.L_x_1) ;  /* 0x0000000000182947 */ /* 0x000ff00003800000 */
[----:B0-----:R-:W0:Y:S01]  /*02a0*/  LDC.64 R6, c[0x0][0x388] ;  /* 0x0000e200ff067b82 */ /* 0x001e220000000a00 */
[----:B------:R-:W-:-:S05]  /*02b0*/  IADD3 R2, PT, PT, R0, 0x10, RZ ;  /* 0x0000001000027810 */ /* 0x000fca0007ffe0ff */
[----:B------:R-:W-:-:S04]  /*02c0*/  IMAD R9, R2, UR4, R3 ;  /* 0x0000000402097c24 */ /* 0x000fc8000f8e0203 */
[----:B0-----:R-:W-:-:S06]  /*02d0*/  IMAD.WIDE R6, R9, 0x4, R6 ;  /* 0x0000000409067825 */ /* 0x001fcc00078e0206 */
[----:B------:R-:W2:Y:S04]  /*02e0*/  LDG.E R7, desc[UR6][R6.64] ;  /* 0x0000000606077981 */ /* 0x000ea8000c1e1900 */
[----:B--2---:R1:W-:Y:S02]  /*02f0*/  STG.E desc[UR6][R4.64+0x40], R7 ;  /* 0x0000400704007986 */ /* 0x0043e4000c101906 */
.L_x_1:
[----:B------:R-:W-:Y:S05]  /*0300*/  BSYNC.RECONVERGENT B0 ;  /* 0x0000000000007941 */ /* 0x000fea0003800200 */
.L_x_0:
[----:B------:R-:W-:Y:S05]  /*0310*/  @P1 EXIT ;  /* 0x000000000000194d */ /* 0x000fea0003800000 */
[----:B01----:R-:W0:Y:S01]  /*0320*/  LDC.64 R6, c[0x0][0x388] ;  /* 0x0000e200ff067b82 */ /* 0x003e220000000a00 */
[----:B------:R-:W-:-:S05]  /*0330*/  IADD3 R0, PT, PT, R0, 0x18, RZ ;  /* 0x0000001800007810 */ /* 0x000fca0007ffe0ff */
[----:B------:R-:W-:-:S04]  /*0340*/  IMAD R3, R0, UR4, R3 ;  /* 0x0000000400037c24 */ /* 0x000fc8000f8e0203 */
[----:B0-----:R-:W-:-:S06]  /*0350*/  IMAD.WIDE R2, R3, 0x4, R6 ;  /* 0x0000000403027825 */ /* 0x001fcc00078e0206 */
[----:B------:R-:W2:Y:S04]  /*0360*/  LDG.E R3, desc[UR6][R2.64] ;  /* 0x0000000602037981 */ /* 0x000ea8000c1e1900 */
[----:B--2---:R-:W-:Y:S01]  /*0370*/  STG.E desc[UR6][R4.64+0x60], R3 ;  /* 0x0000600304007986 */ /* 0x004fe2000c101906 */
[----:B------:R-:W-:Y:S05]  /*0380*/  EXIT ;  /* 0x000000000000794d */ /* 0x000fea0003800000 */
.L_x_2:
[----:B------:R-:W-:-:S00]  /*0390*/  BRA `(.L_x_2) ;  /* 0xfffffffc00fc7947 */ /* 0x000fc0000383ffff */
[----:B------:R-:W-:-:S00]  /*03a0*/  NOP ;  /* 0x0000000000007918 */ /* 0x000fc00000000000 */
        /* <DEDUP_REMOVED lines=13> */
.L_x_3:


//--------------------- .nv.shared.reserved.0     --------------------------
	.section	.nv.shared.reserved.0,"aw",@nobits
	.weak		__nv_reservedSMEM_offset_0_alias
	.size		__nv_reservedSMEM_offset_0_alias, 0, 64
	.other		__nv_reservedSMEM_offset_0_alias,@"STO_CUDA_RESERVED_SHARED STV_DEFAULT"
__nv_reservedSMEM_offset_0_alias:
	.zero		0
	.zero		64


//--------------------- .nv.constant0._Z12transpose_v1PfPKf --------------------------
	.section	.nv.constant0._Z12transpose_v1PfPKf,"a",@progbits
	.sectionflags	@""
	.align	4
.nv.constant0._Z12transpose_v1PfPKf:
	.zero		912


//--------------------- SYMBOLS --------------------------

	.type		.nv.reservedSmem.offset0,@object
	.size		.nv.reservedSmem.offset0,0x4
